	.headerflags	@"EF_CUDA_TEXMODE_UNIFIED EF_CUDA_64BIT_ADDRESS EF_CUDA_SM89 EF_CUDA_VIRTUAL_SM(EF_CUDA_SM89)"
	.elftype	@"ET_EXEC"


//--------------------- .nv.info                  --------------------------
	.section	.nv.info,"",@"SHT_CUDA_INFO"
	.align	4


	//----- nvinfo : EIATTR_REGCOUNT
	.align		4
        /*0000*/ 	.byte	0x04, 0x2f
        /*0002*/ 	.short	(.L_1 - .L_0)
	.align		4
.L_0:
        /*0004*/ 	.word	index@(triton_per_fused_add_expand_mul_neg_pow_select_sum_unsqueeze_32)
        /*0008*/ 	.word	0x00000013


	//----- nvinfo : EIATTR_FRAME_SIZE
	.align		4
.L_1:
        /*000c*/ 	.byte	0x04, 0x11
        /*000e*/ 	.short	(.L_3 - .L_2)
	.align		4
.L_2:
        /*0010*/ 	.word	index@(triton_per_fused_add_expand_mul_neg_pow_select_sum_unsqueeze_32)
        /*0014*/ 	.word	0x00000000


	//----- nvinfo : EIATTR_MIN_STACK_SIZE
	.align		4
.L_3:
        /*0018*/ 	.byte	0x04, 0x12
        /*001a*/ 	.short	(.L_5 - .L_4)
	.align		4
.L_4:
        /*001c*/ 	.word	index@(triton_per_fused_add_expand_mul_neg_pow_select_sum_unsqueeze_32)
        /*0020*/ 	.word	0x00000000
.L_5:


//--------------------- .nv.info.triton_per_fused_add_expand_mul_neg_pow_select_sum_unsqueeze_32 --------------------------
	.section	.nv.info.triton_per_fused_add_expand_mul_neg_pow_select_sum_unsqueeze_32,"",@"SHT_CUDA_INFO"
	.sectionflags	@""
	.align	4


	//----- nvinfo : EIATTR_CUDA_API_VERSION
	.align		4
        /*0000*/ 	.byte	0x04, 0x37
        /*0002*/ 	.short	(.L_7 - .L_6)
.L_6:
        /*0004*/ 	.word	0x00000080


	//----- nvinfo : EIATTR_PARAM_CBANK
	.align		4
.L_7:
        /*0008*/ 	.byte	0x04, 0x0a
        /*000a*/ 	.short	(.L_9 - .L_8)
	.align		4
.L_8:
        /*000c*/ 	.word	index@(.nv.constant0.triton_per_fused_add_expand_mul_neg_pow_select_sum_unsqueeze_32)
        /*0010*/ 	.short	0x0160
        /*0012*/ 	.short	0x0030


	//----- nvinfo : EIATTR_CBANK_PARAM_SIZE
	.align		4
.L_9:
        /*0014*/ 	.byte	0x03, 0x19
        /*0016*/ 	.short	0x0030


	//----- nvinfo : EIATTR_KPARAM_INFO
	.align		4
        /*0018*/ 	.byte	0x04, 0x17
        /*001a*/ 	.short	(.L_11 - .L_10)
.L_10:
        /*001c*/ 	.word	0x00000000
        /*0020*/ 	.short	0x0005
        /*0022*/ 	.short	0x0028
        /*0024*/ 	.byte	0x00, 0xf4, 0x21, 0x00


	//----- nvinfo : EIATTR_KPARAM_INFO
	.align		4
.L_11:
        /*0028*/ 	.byte	0x04, 0x17
        /*002a*/ 	.short	(.L_13 - .L_12)
.L_12:
        /*002c*/ 	.word	0x00000000
        /*0030*/ 	.short	0x0004
        /*0032*/ 	.short	0x0020
        /*0034*/ 	.byte	0x00, 0xf0, 0x11, 0x00


	//----- nvinfo : EIATTR_KPARAM_INFO
	.align		4
.L_13:
        /*0038*/ 	.byte	0x04, 0x17
        /*003a*/ 	.short	(.L_15 - .L_14)
.L_14:
        /*003c*/ 	.word	0x00000000
        /*0040*/ 	.short	0x0003
        /*0042*/ 	.short	0x0018
        /*0044*/ 	.byte	0x00, 0xf4, 0x21, 0x00


	//----- nvinfo : EIATTR_KPARAM_INFO
	.align		4
.L_15:
        /*0048*/ 	.byte	0x04, 0x17
        /*004a*/ 	.short	(.L_17 - .L_16)
.L_16:
        /*004c*/ 	.word	0x00000000
        /*0050*/ 	.short	0x0002
        /*0052*/ 	.short	0x0010
        /*0054*/ 	.byte	0x00, 0xf4, 0x21, 0x00


	//----- nvinfo : EIATTR_KPARAM_INFO
	.align		4
.L_17:
        /*0058*/ 	.byte	0x04, 0x17
        /*005a*/ 	.short	(.L_19 - .L_18)
.L_18:
        /*005c*/ 	.word	0x00000000
        /*0060*/ 	.short	0x0001
        /*0062*/ 	.short	0x0008
        /*0064*/ 	.byte	0x00, 0xf4, 0x21, 0x00


	//----- nvinfo : EIATTR_KPARAM_INFO
	.align		4
.L_19:
        /*0068*/ 	.byte	0x04, 0x17
        /*006a*/ 	.short	(.L_21 - .L_20)
.L_20:
        /*006c*/ 	.word	0x00000000
        /*0070*/ 	.short	0x0000
        /*0072*/ 	.short	0x0000
        /*0074*/ 	.byte	0x00, 0xf4, 0x21, 0x00


	//----- nvinfo : EIATTR_MAXREG_COUNT
	.align		4
.L_21:
        /*0078*/ 	.byte	0x03, 0x1b
        /*007a*/ 	.short	0x00ff


	//----- nvinfo : EIATTR_COOP_GROUP_MASK_REGIDS
	.align		4
        /*007c*/ 	.byte	0x04, 0x29
        /*007e*/ 	.short	(.L_23 - .L_22)


	//   ....[0]....
.L_22:
        /*0080*/ 	.word	0xffffffff


	//   ....[1]....
        /*0084*/ 	.word	0xffffffff


	//   ....[2]....
        /*0088*/ 	.word	0xffffffff


	//   ....[3]....
        /*008c*/ 	.word	0xffffffff


	//   ....[4]....
        /*0090*/ 	.word	0xffffffff


	//   ....[5]....
        /*0094*/ 	.word	0xffffffff


	//----- nvinfo : EIATTR_COOP_GROUP_INSTR_OFFSETS
	.align		4
.L_23:
        /*0098*/ 	.byte	0x04, 0x28
        /*009a*/ 	.short	(.L_25 - .L_24)


	//   ....[0]....
.L_24:
        /*009c*/ 	.word	0x00000110


	//   ....[1]....
        /*00a0*/ 	.word	0x00000130


	//   ....[2]....
        /*00a4*/ 	.word	0x00000150


	//   ....[3]....
        /*00a8*/ 	.word	0x00000170


	//   ....[4]....
        /*00ac*/ 	.word	0x00000190


	//   ....[5]....
        /*00b0*/ 	.word	0x00000230


	//----- nvinfo : EIATTR_EXIT_INSTR_OFFSETS
	.align		4
.L_25:
        /*00b4*/ 	.byte	0x04, 0x1c
        /*00b6*/ 	.short	(.L_27 - .L_26)


	//   ....[0]....
.L_26:
        /*00b8*/ 	.word	0x00000300


	//----- nvinfo : EIATTR_REQNTID
	.align		4
.L_27:
        /*00bc*/ 	.byte	0x04, 0x10
        /*00be*/ 	.short	(.L_29 - .L_28)
.L_28:
        /*00c0*/ 	.word	0x00000040
        /*00c4*/ 	.word	0x00000001
        /*00c8*/ 	.word	0x00000001
.L_29:


//--------------------- .nv.callgraph             --------------------------
	.section	.nv.callgraph,"",@"SHT_CUDA_CALLGRAPH"
	.align	4
	.sectionentsize	8
	.align		4
        /*0000*/ 	.word	0x00000000
	.align		4
        /*0004*/ 	.word	0xffffffff
	.align		4
        /*0008*/ 	.word	0x00000000
	.align		4
        /*000c*/ 	.word	0xfffffffe
	.align		4
        /*0010*/ 	.word	0x00000000
	.align		4
        /*0014*/ 	.word	0xfffffffd
	.align		4
        /*0018*/ 	.word	0x00000000
	.align		4
        /*001c*/ 	.word	0xfffffffc


//--------------------- .nv.rel.action            --------------------------
	.section	.nv.rel.action,"",@"SHT_CUDA_RELOCINFO"
	.align	8
	.sectionentsize	8
        /*0000*/ 	.byte	0x73, 0x00, 0x00, 0x00, 0x00, 0x00, 0x00, 0x00, 0x00, 0x00, 0x00, 0x11, 0x25, 0x00, 0x05, 0x36


//--------------------- .nv.constant0.triton_per_fused_add_expand_mul_neg_pow_select_sum_unsqueeze_32 --------------------------
	.section	.nv.constant0.triton_per_fused_add_expand_mul_neg_pow_select_sum_unsqueeze_32,"a",@progbits
	.sectionflags	@""
	.align	4
.nv.constant0.triton_per_fused_add_expand_mul_neg_pow_select_sum_unsqueeze_32:
	.zero		400


//--------------------- .text.triton_per_fused_add_expand_mul_neg_pow_select_sum_unsqueeze_32 --------------------------
	.section	.text.triton_per_fused_add_expand_mul_neg_pow_select_sum_unsqueeze_32,"ax",@progbits
	.sectionflags	@"SHF_BARRIERS=1"
	.sectioninfo	@"SHI_REGISTERS=19"
	.align	128
        .global         triton_per_fused_add_expand_mul_neg_pow_select_sum_unsqueeze_32
        .type           triton_per_fused_add_expand_mul_neg_pow_select_sum_unsqueeze_32,@function
        .size           triton_per_fused_add_expand_mul_neg_pow_select_sum_unsqueeze_32,(.L_x_1 - triton_per_fused_add_expand_mul_neg_pow_select_sum_unsqueeze_32)
        .other          triton_per_fused_add_expand_mul_neg_pow_select_sum_unsqueeze_32,@"STO_CUDA_ENTRY STV_DEFAULT"
triton_per_fused_add_expand_mul_neg_pow_select_sum_unsqueeze_32:
.text.triton_per_fused_add_expand_mul_neg_pow_select_sum_unsqueeze_32:
[----:B------:R-:W-:Y:S02]  /*0000*/  MOV R1, c[0x0][0x28] ;  /* 0x00000a0000017a02 */ /* 0x000fe40000000f00 */
[----:B------:R-:W0:Y:S01]  /*0010*/  S2R R16, SR_TID.X ;  /* 0x0000000000107919 */ /* 0x000e220000002100 */
[----:B------:R-:W-:Y:S01]  /*0020*/  MOV R3, 0x4 ;  /* 0x0000000400037802 */ /* 0x000fe20000000f00 */
[----:B------:R-:W-:Y:S01]  /*0030*/  ULDC.64 UR4, c[0x0][0x118] ;  /* 0x0000460000047ab9 */ /* 0x000fe20000000a00 */
[----:B0-----:R-:W-:-:S05]  /*0040*/  LOP3.LUT R2, R16, 0x3f, RZ, 0xc0, !PT ;  /* 0x0000003f10027812 */ /* 0x001fca00078ec0ff */
[----:B------:R-:W-:-:S04]  /*0050*/  IMAD.WIDE.U32 R4, R2, R3, c[0x0][0x168] ;  /* 0x00005a0002047625 */ /* 0x000fc800078e0003 */
[CC--:B------:R-:W-:Y:S02]  /*0060*/  IMAD.WIDE.U32 R6, R2.reuse, R3.reuse, c[0x0][0x170] ;  /* 0x00005c0002067625 */ /* 0x0c0fe400078e0003 */
[----:B------:R-:W2:Y:S04]  /*0070*/  LDG.E R4, [R4.64] ;  /* 0x0000000404047981 */ /* 0x000ea8000c1e1900 */
[----:B------:R-:W2:Y:S01]  /*0080*/  LDG.E R7, [R6.64+0xe00] ;  /* 0x000e000406077981 */ /* 0x000ea2000c1e1900 */
[----:B------:R-:W-:Y:S01]  /*0090*/  MOV R8, c[0x0][0x178] ;  /* 0x00005e0000087a02 */ /* 0x000fe20000000f00 */
[----:B------:R-:W-:Y:S01]  /*00a0*/  IMAD.WIDE.U32 R2, R2, R3, c[0x0][0x160] ;  /* 0x0000580002027625 */ /* 0x000fe200078e0003 */
[----:B------:R-:W-:-:S04]  /*00b0*/  MOV R9, c[0x0][0x17c] ;  /* 0x00005f0000097a02 */ /* 0x000fc80000000f00 */
[----:B------:R-:W3:Y:S04]  /*00c0*/  LDG.E R11, [R2.64] ;  /* 0x00000004020b7981 */ /* 0x000ee8000c1e1900 */
[----:B------:R0:W4:Y:S01]  /*00d0*/  LDG.E R8, [R8.64] ;  /* 0x0000000408087981 */ /* 0x000122000c1e1900 */
[C---:B------:R-:W-:Y:S02]  /*00e0*/  LOP3.LUT P0, RZ, R16.reuse, 0x1f, RZ, 0xc0, !PT ;  /* 0x0000001f10ff7812 */ /* 0x040fe4000780c0ff */
[----:B------:R-:W-:Y:S01]  /*00f0*/  ISETP.GE.AND P1, PT, R16, 0x2, PT ;  /* 0x000000021000780c */ /* 0x000fe20003f26270 */
[----:B--2---:R-:W-:-:S05]  /*0100*/  FMUL R0, R4, R7 ;  /* 0x0000000704007220 */ /* 0x004fca0000400000 */
[----:B------:R-:W1:Y:S02]  /*0110*/  SHFL.BFLY PT, R13, R0, 0x10, 0x1f ;  /* 0x0e001f00000d7f89 */ /* 0x000e6400000e0000 */
[----:B-1----:R-:W-:-:S05]  /*0120*/  FFMA R13, R4, R7, R13 ;  /* 0x00000007040d7223 */ /* 0x002fca000000000d */
[----:B------:R-:W1:Y:S02]  /*0130*/  SHFL.BFLY PT, R10, R13, 0x8, 0x1f ;  /* 0x0d001f000d0a7f89 */ /* 0x000e6400000e0000 */
[----:B-1----:R-:W-:-:S05]  /*0140*/  FADD R10, R13, R10 ;  /* 0x0000000a0d0a7221 */ /* 0x002fca0000000000 */
[----:B------:R-:W1:Y:S02]  /*0150*/  SHFL.BFLY PT, R5, R10, 0x4, 0x1f ;  /* 0x0c801f000a057f89 */ /* 0x000e6400000e0000 */
[----:B-1----:R-:W-:-:S05]  /*0160*/  FADD R5, R10, R5 ;  /* 0x000000050a057221 */ /* 0x002fca0000000000 */
[----:B------:R-:W1:Y:S02]  /*0170*/  SHFL.BFLY PT, R6, R5, 0x2, 0x1f ;  /* 0x0c401f0005067f89 */ /* 0x000e6400000e0000 */
[----:B-1----:R-:W-:-:S05]  /*0180*/  FADD R6, R5, R6 ;  /* 0x0000000605067221 */ /* 0x002fca0000000000 */
[----:B0-----:R-:W0:Y:S01]  /*0190*/  SHFL.BFLY PT, R9, R6, 0x1, 0x1f ;  /* 0x0c201f0006097f89 */ /* 0x001e2200000e0000 */
[----:B------:R-:W-:-:S04]  /*01a0*/  SHF.R.U32.HI R0, RZ, 0x3, R16 ;  /* 0x00000003ff007819 */ /* 0x000fc80000011610 */
[----:B------:R-:W-:Y:S01]  /*01b0*/  LOP3.LUT R12, R0, 0x4, RZ, 0xc0, !PT ;  /* 0x00000004000c7812 */ /* 0x000fe200078ec0ff */
[----:B0-----:R-:W-:-:S05]  /*01c0*/  FADD R9, R6, R9 ;  /* 0x0000000906097221 */ /* 0x001fca0000000000 */
[----:B------:R-:W-:Y:S04]  /*01d0*/  @!P0 STS [R12], R9 ;  /* 0x000000090c008388 */ /* 0x000fe80000000800 */
[----:B------:R-:W-:Y:S06]  /*01e0*/  BAR.SYNC.DEFER_BLOCKING 0x0 ;  /* 0x0000000000007b1d */ /* 0x000fec0000010000 */
[----:B------:R-:W0:Y:S01]  /*01f0*/  @!P1 LDS R14, [R16.X4] ;  /* 0x00000000100e9984 */ /* 0x000e220000004800 */
[----:B------:R-:W-:-:S04]  /*0200*/  LOP3.LUT R0, R16, 0x1, RZ, 0xc0, !PT ;  /* 0x0000000110007812 */ /* 0x000fc800078ec0ff */
[----:B------:R-:W-:-:S04]  /*0210*/  ISETP.NE.U32.AND P0, PT, R0, 0x1, PT ;  /* 0x000000010000780c */ /* 0x000fc80003f05070 */
[----:B------:R-:W-:Y:S01]  /*0220*/  ISETP.LT.AND P0, PT, R16, 0x2, P0 ;  /* 0x000000021000780c */ /* 0x000fe20000701270 */
[----:B0-----:R-:W0:Y:S02]  /*0230*/  SHFL.BFLY PT, R5, R14, 0x1, 0x1f ;  /* 0x0c201f000e057f89 */ /* 0x001e2400000e0000 */
[----:B0-----:R-:W-:-:S10]  /*0240*/  FADD R5, R14, R5 ;  /* 0x000000050e057221 */ /* 0x001fd40000000000 */
[----:B------:R-:W-:Y:S04]  /*0250*/  @P0 STS [R16.X4], R5 ;  /* 0x0000000510000388 */ /* 0x000fe80000004800 */
[----:B------:R-:W-:Y:S06]  /*0260*/  BAR.SYNC.DEFER_BLOCKING 0x0 ;  /* 0x0000000000007b1d */ /* 0x000fec0000010000 */
[----:B------:R-:W0:Y:S01]  /*0270*/  LDS R0, [RZ] ;  /* 0x00000000ff007984 */ /* 0x000e220000000800 */
[C---:B----4-:R-:W-:Y:S01]  /*0280*/  FADD R6, R8.reuse, R8 ;  /* 0x0000000808067221 */ /* 0x050fe20000000000 */
[----:B------:R-:W-:Y:S01]  /*0290*/  FMUL R9, R8, R8 ;  /* 0x0000000808097220 */ /* 0x000fe20000400000 */
[----:B------:R-:W-:-:S02]  /*02a0*/  FADD R7, R7, R7 ;  /* 0x0000000707077221 */ /* 0x000fc40000000000 */
[----:B---3--:R-:W-:Y:S01]  /*02b0*/  FFMA R6, R4, R6, R11 ;  /* 0x0000000604067223 */ /* 0x008fe2000000000b */
[----:B0-----:R-:W-:-:S04]  /*02c0*/  FFMA R0, R0, -2, RZ ;  /* 0xc000000000007823 */ /* 0x001fc800000000ff */
[----:B------:R-:W-:-:S04]  /*02d0*/  FMUL R9, R0, R9 ;  /* 0x0000000900097220 */ /* 0x000fc80000400000 */
[----:B------:R-:W-:-:S05]  /*02e0*/  FFMA R7, R9, R7, R6 ;  /* 0x0000000709077223 */ /* 0x000fca0000000006 */
[----:B------:R-:W-:Y:S01]  /*02f0*/  STG.E [R2.64], R7 ;  /* 0x0000000702007986 */ /* 0x000fe2000c101904 */
[----:B------:R-:W-:Y:S05]  /*0300*/  EXIT ;  /* 0x000000000000794d */ /* 0x000fea0003800000 */
.L_x_0:
[----:B------:R-:W-:-:S00]  /*0310*/  BRA `(.L_x_0) ;  /* 0xfffffff000007947 */ /* 0x000fc0000383ffff */
[----:B------:R-:W-:-:S00]  /*0320*/  NOP ;  /* 0x0000000000007918 */ /* 0x000fc00000000000 */
        /* <DEDUP_REMOVED lines=13> */
.L_x_1:


//--------------------- .nv.shared.triton_per_fused_add_expand_mul_neg_pow_select_sum_unsqueeze_32 --------------------------
	.section	.nv.shared.triton_per_fused_add_expand_mul_neg_pow_select_sum_unsqueeze_32,"aw",@nobits
	.sectionflags	@""
	.align	16
